//
// Generated by NVIDIA NVVM Compiler
//
// Compiler Build ID: CL-36424714
// Cuda compilation tools, release 13.0, V13.0.88
// Based on NVVM 20.0.0
//

.version 9.0
.target sm_100
.address_size 64

	// .globl	_Z15MatrixMulKernelPfS_S_ii

.visible .entry _Z15MatrixMulKernelPfS_S_ii(
	.param .u64 .ptr .align 1 _Z15MatrixMulKernelPfS_S_ii_param_0,
	.param .u64 .ptr .align 1 _Z15MatrixMulKernelPfS_S_ii_param_1,
	.param .u64 .ptr .align 1 _Z15MatrixMulKernelPfS_S_ii_param_2,
	.param .u32 _Z15MatrixMulKernelPfS_S_ii_param_3,
	.param .u32 _Z15MatrixMulKernelPfS_S_ii_param_4
)
{
	.reg .pred 	%p<10>;
	.reg .b32 	%r<43>;
	.reg .b32 	%f<55>;
	.reg .b64 	%rd<51>;

	ld.param.u64 	%rd11, [_Z15MatrixMulKernelPfS_S_ii_param_0];
	ld.param.u64 	%rd12, [_Z15MatrixMulKernelPfS_S_ii_param_1];
	ld.param.u64 	%rd10, [_Z15MatrixMulKernelPfS_S_ii_param_2];
	ld.param.u32 	%r19, [_Z15MatrixMulKernelPfS_S_ii_param_3];
	ld.param.u32 	%r20, [_Z15MatrixMulKernelPfS_S_ii_param_4];
	cvta.to.global.u64 	%rd1, %rd12;
	cvta.to.global.u64 	%rd2, %rd11;
	div.s32 	%r1, %r19, %r20;
	mov.u32 	%r21, %tid.x;
	mov.u32 	%r22, %ctaid.x;
	mad.lo.s32 	%r2, %r1, %r22, %r21;
	setp.lt.s32 	%p1, %r19, 1;
	@%p1 bra 	$L__BB0_12;
	cvta.to.global.u64 	%rd13, %rd10;
	mov.u32 	%r24, %ctaid.y;
	mov.u32 	%r25, %tid.y;
	mad.lo.s32 	%r26, %r1, %r24, %r25;
	mul.lo.s32 	%r3, %r26, %r19;
	add.s32 	%r27, %r3, %r2;
	mul.wide.s32 	%rd14, %r27, 4;
	add.s64 	%rd3, %rd13, %rd14;
	ld.global.f32 	%f52, [%rd3];
	and.b32  	%r4, %r19, 7;
	setp.lt.u32 	%p2, %r19, 8;
	mov.b32 	%r41, 0;
	@%p2 bra 	$L__BB0_4;
	and.b32  	%r28, %r19, 2147483640;
	neg.s32 	%r39, %r28;
	mul.wide.u32 	%rd15, %r19, 8;
	add.s64 	%rd4, %rd1, %rd15;
	mul.wide.u32 	%rd16, %r19, 12;
	add.s64 	%rd5, %rd1, %rd16;
	mul.wide.u32 	%rd17, %r19, 16;
	add.s64 	%rd6, %rd1, %rd17;
	mul.wide.u32 	%rd18, %r19, 20;
	add.s64 	%rd7, %rd1, %rd18;
	mul.wide.u32 	%rd19, %r19, 24;
	add.s64 	%rd8, %rd1, %rd19;
	mul.wide.u32 	%rd20, %r19, 28;
	add.s64 	%rd9, %rd1, %rd20;
	mov.u32 	%r37, %r3;
	mov.u32 	%r38, %r2;
$L__BB0_3:
	.pragma "nounroll";
	and.b32  	%r41, %r19, 2147483640;
	mul.wide.s32 	%rd21, %r38, 4;
	mul.wide.u32 	%rd22, %r19, 4;
	add.s64 	%rd23, %rd1, %rd21;
	add.s64 	%rd24, %rd23, %rd22;
	add.s64 	%rd25, %rd4, %rd21;
	add.s64 	%rd26, %rd5, %rd21;
	add.s64 	%rd27, %rd6, %rd21;
	add.s64 	%rd28, %rd7, %rd21;
	add.s64 	%rd29, %rd8, %rd21;
	add.s64 	%rd30, %rd9, %rd21;
	mul.wide.s32 	%rd31, %r37, 4;
	add.s64 	%rd32, %rd2, %rd31;
	ld.global.f32 	%f9, [%rd32];
	ld.global.f32 	%f10, [%rd23];
	fma.rn.f32 	%f11, %f9, %f10, %f52;
	st.global.f32 	[%rd3], %f11;
	ld.global.f32 	%f12, [%rd32+4];
	ld.global.f32 	%f13, [%rd24];
	fma.rn.f32 	%f14, %f12, %f13, %f11;
	st.global.f32 	[%rd3], %f14;
	ld.global.f32 	%f15, [%rd32+8];
	ld.global.f32 	%f16, [%rd25];
	fma.rn.f32 	%f17, %f15, %f16, %f14;
	st.global.f32 	[%rd3], %f17;
	ld.global.f32 	%f18, [%rd32+12];
	ld.global.f32 	%f19, [%rd26];
	fma.rn.f32 	%f20, %f18, %f19, %f17;
	st.global.f32 	[%rd3], %f20;
	ld.global.f32 	%f21, [%rd32+16];
	ld.global.f32 	%f22, [%rd27];
	fma.rn.f32 	%f23, %f21, %f22, %f20;
	st.global.f32 	[%rd3], %f23;
	ld.global.f32 	%f24, [%rd32+20];
	ld.global.f32 	%f25, [%rd28];
	fma.rn.f32 	%f26, %f24, %f25, %f23;
	st.global.f32 	[%rd3], %f26;
	ld.global.f32 	%f27, [%rd32+24];
	ld.global.f32 	%f28, [%rd29];
	fma.rn.f32 	%f29, %f27, %f28, %f26;
	st.global.f32 	[%rd3], %f29;
	ld.global.f32 	%f30, [%rd32+28];
	ld.global.f32 	%f31, [%rd30];
	fma.rn.f32 	%f52, %f30, %f31, %f29;
	st.global.f32 	[%rd3], %f52;
	add.s32 	%r39, %r39, 8;
	shl.b32 	%r29, %r19, 3;
	add.s32 	%r38, %r38, %r29;
	add.s32 	%r37, %r37, 8;
	setp.ne.s32 	%p3, %r39, 0;
	@%p3 bra 	$L__BB0_3;
$L__BB0_4:
	setp.eq.s32 	%p4, %r4, 0;
	@%p4 bra 	$L__BB0_12;
	and.b32  	%r14, %r19, 3;
	setp.lt.u32 	%p5, %r4, 4;
	@%p5 bra 	$L__BB0_7;
	add.s32 	%r30, %r41, %r3;
	mul.wide.s32 	%rd33, %r30, 4;
	add.s64 	%rd34, %rd2, %rd33;
	ld.global.f32 	%f32, [%rd34];
	mad.lo.s32 	%r31, %r41, %r19, %r2;
	mul.wide.s32 	%rd35, %r31, 4;
	add.s64 	%rd36, %rd1, %rd35;
	ld.global.f32 	%f33, [%rd36];
	fma.rn.f32 	%f34, %f32, %f33, %f52;
	st.global.f32 	[%rd3], %f34;
	ld.global.f32 	%f35, [%rd34+4];
	mul.wide.u32 	%rd37, %r19, 4;
	add.s64 	%rd38, %rd36, %rd37;
	ld.global.f32 	%f36, [%rd38];
	fma.rn.f32 	%f37, %f35, %f36, %f34;
	st.global.f32 	[%rd3], %f37;
	ld.global.f32 	%f38, [%rd34+8];
	add.s64 	%rd39, %rd38, %rd37;
	ld.global.f32 	%f39, [%rd39];
	fma.rn.f32 	%f40, %f38, %f39, %f37;
	st.global.f32 	[%rd3], %f40;
	ld.global.f32 	%f41, [%rd34+12];
	add.s64 	%rd40, %rd39, %rd37;
	ld.global.f32 	%f42, [%rd40];
	fma.rn.f32 	%f52, %f41, %f42, %f40;
	st.global.f32 	[%rd3], %f52;
	add.s32 	%r41, %r41, 4;
$L__BB0_7:
	setp.eq.s32 	%p6, %r14, 0;
	@%p6 bra 	$L__BB0_12;
	setp.eq.s32 	%p7, %r14, 1;
	@%p7 bra 	$L__BB0_10;
	add.s32 	%r32, %r41, %r3;
	mul.wide.s32 	%rd41, %r32, 4;
	add.s64 	%rd42, %rd2, %rd41;
	ld.global.f32 	%f43, [%rd42];
	mad.lo.s32 	%r33, %r41, %r19, %r2;
	mul.wide.s32 	%rd43, %r33, 4;
	add.s64 	%rd44, %rd1, %rd43;
	ld.global.f32 	%f44, [%rd44];
	fma.rn.f32 	%f45, %f43, %f44, %f52;
	st.global.f32 	[%rd3], %f45;
	ld.global.f32 	%f46, [%rd42+4];
	mul.wide.u32 	%rd45, %r19, 4;
	add.s64 	%rd46, %rd44, %rd45;
	ld.global.f32 	%f47, [%rd46];
	fma.rn.f32 	%f52, %f46, %f47, %f45;
	st.global.f32 	[%rd3], %f52;
	add.s32 	%r41, %r41, 2;
$L__BB0_10:
	and.b32  	%r34, %r19, 1;
	setp.eq.b32 	%p8, %r34, 1;
	not.pred 	%p9, %p8;
	@%p9 bra 	$L__BB0_12;
	add.s32 	%r35, %r41, %r3;
	mul.wide.s32 	%rd47, %r35, 4;
	add.s64 	%rd48, %rd2, %rd47;
	ld.global.f32 	%f48, [%rd48];
	mad.lo.s32 	%r36, %r41, %r19, %r2;
	mul.wide.s32 	%rd49, %r36, 4;
	add.s64 	%rd50, %rd1, %rd49;
	ld.global.f32 	%f49, [%rd50];
	fma.rn.f32 	%f50, %f48, %f49, %f52;
	st.global.f32 	[%rd3], %f50;
$L__BB0_12:
	ret;

}


// ===== COMPILED SASS (sm_100) =====

	.target	sm_100

	.elftype	@"ET_EXEC"


//--------------------- .note.nv.tkinfo           --------------------------
	.section	.note.nv.tkinfo,"",@"SHT_NOTE"
	.sectionflags	@"SHF_NOTE_NV_TKINFO"
	.tkinfo
        /*0018*/ 	.word	0x00000002
        /*0030*/ 	.string	""
        /*0030*/ 	.string	"ptxas"
        /*0030*/ 	.string	"Cuda compilation tools, release 13.0, V13.0.88"
        /*0030*/ 	.string	"Build cuda_13.0.r13.0/compiler.36424714_0"
        /*0030*/ 	.string	"-arch sm_100 -m 64 "



//--------------------- .note.nv.cuinfo           --------------------------
	.section	.note.nv.cuinfo,"",@"SHT_NOTE"
	.sectionflags	@"SHF_NOTE_NV_CUINFO"
        /*0018*/ 	.short	0x0002
        /*001a*/ 	.short	0x0064
        /*001c*/ 	.short	0x0082
	.zero		2


//--------------------- .nv.info                  --------------------------
	.section	.nv.info,"",@"SHT_CUDA_INFO"
	.align	4


	//----- nvinfo : EIATTR_REGCOUNT
	.align		4
        /*0000*/ 	.byte	0x04, 0x2f
        /*0002*/ 	.short	(.L_1 - .L_0)
	.align		4
.L_0:
        /*0004*/ 	.word	index@(_Z15MatrixMulKernelPfS_S_ii)
        /*0008*/ 	.word	0x00000018


	//----- nvinfo : EIATTR_FRAME_SIZE
	.align		4
.L_1:
        /*000c*/ 	.byte	0x04, 0x11
        /*000e*/ 	.short	(.L_3 - .L_2)
	.align		4
.L_2:
        /*0010*/ 	.word	index@(_Z15MatrixMulKernelPfS_S_ii)
        /*0014*/ 	.word	0x00000000


	//----- nvinfo : EIATTR_MIN_STACK_SIZE
	.align		4
.L_3:
        /*0018*/ 	.byte	0x04, 0x12
        /*001a*/ 	.short	(.L_5 - .L_4)
	.align		4
.L_4:
        /*001c*/ 	.word	index@(_Z15MatrixMulKernelPfS_S_ii)
        /*0020*/ 	.word	0x00000000
.L_5:


//--------------------- .nv.compat                --------------------------
	.section	.nv.compat,"",@"SHT_CUDA_COMPAT_INFO"
	.align	4
        /*0000*/ 	.byte	0x02, 0x09, 0x00, 0x00, 0x02, 0x02, 0x01, 0x00, 0x02, 0x05, 0x05, 0x00, 0x03, 0x07, 0x01, 0x01
        /*0010*/ 	.byte	0x02, 0x03, 0x00, 0x00, 0x02, 0x06, 0x01, 0x00, 0x04, 0x0b, 0x08, 0x00, 0x09, 0x00, 0x00, 0x00
        /*0020*/ 	.byte	0x00, 0x00, 0x00, 0x00


//--------------------- .nv.info._Z15MatrixMulKernelPfS_S_ii --------------------------
	.section	.nv.info._Z15MatrixMulKernelPfS_S_ii,"",@"SHT_CUDA_INFO"
	.sectionflags	@""
	.align	4


	//----- nvinfo : EIATTR_CUDA_API_VERSION
	.align		4
        /*0000*/ 	.byte	0x04, 0x37
        /*0002*/ 	.short	(.L_7 - .L_6)
.L_6:
        /*0004*/ 	.word	0x00000082


	//----- nvinfo : EIATTR_KPARAM_INFO
	.align		4
.L_7:
        /*0008*/ 	.byte	0x04, 0x17
        /*000a*/ 	.short	(.L_9 - .L_8)
.L_8:
        /*000c*/ 	.word	0x00000000
        /*0010*/ 	.short	0x0004
        /*0012*/ 	.short	0x001c
        /*0014*/ 	.byte	0x00, 0xf0, 0x11, 0x00


	//----- nvinfo : EIATTR_KPARAM_INFO
	.align		4
.L_9:
        /*0018*/ 	.byte	0x04, 0x17
        /*001a*/ 	.short	(.L_11 - .L_10)
.L_10:
        /*001c*/ 	.word	0x00000000
        /*0020*/ 	.short	0x0003
        /*0022*/ 	.short	0x0018
        /*0024*/ 	.byte	0x00, 0xf0, 0x11, 0x00


	//----- nvinfo : EIATTR_KPARAM_INFO
	.align		4
.L_11:
        /*0028*/ 	.byte	0x04, 0x17
        /*002a*/ 	.short	(.L_13 - .L_12)
.L_12:
        /*002c*/ 	.word	0x00000000
        /*0030*/ 	.short	0x0002
        /*0032*/ 	.short	0x0010
        /*0034*/ 	.byte	0x00, 0xf5, 0x21, 0x00


	//----- nvinfo : EIATTR_KPARAM_INFO
	.align		4
.L_13:
        /*0038*/ 	.byte	0x04, 0x17
        /*003a*/ 	.short	(.L_15 - .L_14)
.L_14:
        /*003c*/ 	.word	0x00000000
        /*0040*/ 	.short	0x0001
        /*0042*/ 	.short	0x0008
        /*0044*/ 	.byte	0x00, 0xf5, 0x21, 0x00


	//----- nvinfo : EIATTR_KPARAM_INFO
	.align		4
.L_15:
        /*0048*/ 	.byte	0x04, 0x17
        /*004a*/ 	.short	(.L_17 - .L_16)
.L_16:
        /*004c*/ 	.word	0x00000000
        /*0050*/ 	.short	0x0000
        /*0052*/ 	.short	0x0000
        /*0054*/ 	.byte	0x00, 0xf5, 0x21, 0x00


	//----- nvinfo : EIATTR_SPARSE_MMA_MASK
	.align		4
.L_17:
        /*0058*/ 	.byte	0x03, 0x50
        /*005a*/ 	.short	0x0000


	//----- nvinfo : EIATTR_MAXREG_COUNT
	.align		4
        /*005c*/ 	.byte	0x03, 0x1b
        /*005e*/ 	.short	0x00ff


	//----- nvinfo : EIATTR_MERCURY_ISA_VERSION
	.align		4
        /*0060*/ 	.byte	0x03, 0x5f
        /*0062*/ 	.short	0x0101


	//----- nvinfo : EIATTR_VRC_CTA_INIT_COUNT
	.align		4
        /*0064*/ 	.byte	0x02, 0x4a
	.zero		1
	.zero		1


	//----- nvinfo : EIATTR_EXIT_INSTR_OFFSETS
	.align		4
        /*0068*/ 	.byte	0x04, 0x1c
        /*006a*/ 	.short	(.L_19 - .L_18)


	//   ....[0]....
.L_18:
        /*006c*/ 	.word	0x00000150


	//   ....[1]....
        /*0070*/ 	.word	0x00000750


	//   ....[2]....
        /*0074*/ 	.word	0x00000970


	//   ....[3]....
        /*0078*/ 	.word	0x00000ae0


	//   ....[4]....
        /*007c*/ 	.word	0x00000b90


	//----- nvinfo : EIATTR_CBANK_PARAM_SIZE
	.align		4
.L_19:
        /*0080*/ 	.byte	0x03, 0x19
        /*0082*/ 	.short	0x0020


	//----- nvinfo : EIATTR_PARAM_CBANK
	.align		4
        /*0084*/ 	.byte	0x04, 0x0a
        /*0086*/ 	.short	(.L_21 - .L_20)
	.align		4
.L_20:
        /*0088*/ 	.word	index@(.nv.constant0._Z15MatrixMulKernelPfS_S_ii)
        /*008c*/ 	.short	0x0380
        /*008e*/ 	.short	0x0020


	//----- nvinfo : EIATTR_SW_WAR
	.align		4
.L_21:
        /*0090*/ 	.byte	0x04, 0x36
        /*0092*/ 	.short	(.L_23 - .L_22)
.L_22:
        /*0094*/ 	.word	0x00000008
.L_23:


//--------------------- .nv.callgraph             --------------------------
	.section	.nv.callgraph,"",@"SHT_CUDA_CALLGRAPH"
	.align	4
	.sectionentsize	8
	.align		4
        /*0000*/ 	.word	0x00000000
	.align		4
        /*0004*/ 	.word	0xffffffff
	.align		4
        /*0008*/ 	.word	0x00000000
	.align		4
        /*000c*/ 	.word	0xfffffffe
	.align		4
        /*0010*/ 	.word	0x00000000
	.align		4
        /*0014*/ 	.word	0xfffffffd
	.align		4
        /*0018*/ 	.word	0x00000000
	.align		4
        /*001c*/ 	.word	0xfffffffc


//--------------------- .text._Z15MatrixMulKernelPfS_S_ii --------------------------
	.section	.text._Z15MatrixMulKernelPfS_S_ii,"ax",@progbits
	.align	128
        .global         _Z15MatrixMulKernelPfS_S_ii
        .type           _Z15MatrixMulKernelPfS_S_ii,@function
        .size           _Z15MatrixMulKernelPfS_S_ii,(.L_x_5 - _Z15MatrixMulKernelPfS_S_ii)
        .other          _Z15MatrixMulKernelPfS_S_ii,@"STO_CUDA_ENTRY STV_DEFAULT"
_Z15MatrixMulKernelPfS_S_ii:
.text._Z15MatrixMulKernelPfS_S_ii:
[----:B------:R-:W-:Y:S01]  /*0000*/  LDC R1, c[0x0][0x37c] ;  /* 0x0000df00ff017b82 */ /* 0x000fe20000000800 */
[----:B------:R-:W0:Y:S07]  /*0010*/  LDCU.64 UR18, c[0x0][0x398] ;  /* 0x00007300ff1277ac */ /* 0x000e2e0008000a00 */
[----:B------:R-:W1:Y:S01]  /*0020*/  S2UR UR5, SR_CTAID.X ;  /* 0x00000000000579c3 */ /* 0x000e620000002500 */
[----:B0-----:R-:W-:Y:S01]  /*0030*/  MOV R0, UR19 ;  /* 0x0000001300007c02 */ /* 0x001fe20008000f00 */
[----:B------:R-:W-:-:S03]  /*0040*/  UISETP.GE.AND UP0, UPT, UR18, 0x1, UPT ;  /* 0x000000011200788c */ /* 0x000fc6000bf06270 */
[----:B------:R-:W-:-:S03]  /*0050*/  IABS R7, R0 ;  /* 0x0000000000077213 */ /* 0x000fc60000000000 */
[----:B------:R-:W-:Y:S01]  /*0060*/  PLOP3.LUT P0, PT, PT, PT, UP0, 0x80, 0x8 ;  /* 0x000000000008781c */ /* 0x000fe20003f0f008 */
[----:B------:R-:W0:Y:S08]  /*0070*/  I2F.RP R0, R7 ;  /* 0x0000000700007306 */ /* 0x000e300000209400 */
[----:B0-----:R-:W0:Y:S02]  /*0080*/  MUFU.RCP R0, R0 ;  /* 0x0000000000007308 */ /* 0x001e240000001000 */
[----:B0-----:R-:W-:-:S06]  /*0090*/  IADD3 R2, PT, PT, R0, 0xffffffe, RZ ;  /* 0x0ffffffe00027810 */ /* 0x001fcc0007ffe0ff */
[----:B------:R0:W2:Y:S02]  /*00a0*/  F2I.FTZ.U32.TRUNC.NTZ R3, R2 ;  /* 0x0000000200037305 */ /* 0x0000a4000021f000 */
[----:B0-----:R-:W-:Y:S01]  /*00b0*/  HFMA2 R2, -RZ, RZ, 0, 0 ;  /* 0x00000000ff027431 */ /* 0x001fe200000001ff */
[----:B--2---:R-:W-:-:S05]  /*00c0*/  IADD3 R4, PT, PT, RZ, -R3, RZ ;  /* 0x80000003ff047210 */ /* 0x004fca0007ffe0ff */
[----:B------:R-:W-:Y:S01]  /*00d0*/  IMAD R5, R4, R7, RZ ;  /* 0x0000000704057224 */ /* 0x000fe200078e02ff */
[----:B------:R-:W-:-:S03]  /*00e0*/  IABS R4, UR18 ;  /* 0x0000001200047c13 */ /* 0x000fc60008000000 */
[----:B------:R-:W-:-:S06]  /*00f0*/  IMAD.HI.U32 R3, R3, R5, R2 ;  /* 0x0000000503037227 */ /* 0x000fcc00078e0002 */
[----:B------:R-:W-:-:S05]  /*0100*/  IMAD.HI.U32 R3, R3, R4, RZ ;  /* 0x0000000403037227 */ /* 0x000fca00078e00ff */
[----:B------:R-:W-:-:S05]  /*0110*/  IADD3 R0, PT, PT, -R3, RZ, RZ ;  /* 0x000000ff03007210 */ /* 0x000fca0007ffe1ff */
[----:B------:R-:W-:-:S05]  /*0120*/  IMAD R0, R7, R0, R4 ;  /* 0x0000000007007224 */ /* 0x000fca00078e0204 */
[----:B------:R-:W-:-:S13]  /*0130*/  ISETP.GT.U32.AND P2, PT, R7, R0, PT ;  /* 0x000000000700720c */ /* 0x000fda0003f44070 */
[----:B------:R-:W-:Y:S01]  /*0140*/  @!P2 IADD3 R0, PT, PT, R0, -R7, RZ ;  /* 0x800000070000a210 */ /* 0x000fe20007ffe0ff */
[----:B-1----:R-:W-:Y:S06]  /*0150*/  @!P0 EXIT ;  /* 0x000000000000894d */ /* 0x002fec0003800000 */
[----:B------:R-:W0:Y:S01]  /*0160*/  S2R R5, SR_TID.Y ;  /* 0x0000000000057919 */ /* 0x000e220000002200 */
[----:B------:R-:W-:Y:S01]  /*0170*/  ISETP.GE.U32.AND P1, PT, R0, R7, PT ;  /* 0x000000070000720c */ /* 0x000fe20003f26070 */
[----:B------:R-:W-:Y:S01]  /*0180*/  ULOP3.LUT UR4, UR18, UR19, URZ, 0x3c, !UPT ;  /* 0x0000001312047292 */ /* 0x000fe2000f8e3cff */
[----:B------:R-:W0:Y:S01]  /*0190*/  S2UR UR6, SR_CTAID.Y ;  /* 0x00000000000679c3 */ /* 0x000e220000002600 */
[----:B------:R-:W1:Y:S01]  /*01a0*/  S2R R0, SR_TID.X ;  /* 0x0000000000007919 */ /* 0x000e620000002100 */
[----:B------:R-:W-:Y:S01]  /*01b0*/  @!P2 IADD3 R3, PT, PT, R3, 0x1, RZ ;  /* 0x000000010303a810 */ /* 0x000fe20007ffe0ff */
[----:B------:R-:W2:Y:S01]  /*01c0*/  LDCU.64 UR16, c[0x0][0x358] ;  /* 0x00006b00ff1077ac */ /* 0x000ea20008000a00 */
[----:B------:R-:W-:Y:S02]  /*01d0*/  ISETP.NE.AND P2, PT, RZ, UR19, PT ;  /* 0x00000013ff007c0c */ /* 0x000fe4000bf45270 */
[----:B------:R-:W-:-:S05]  /*01e0*/  ISETP.LE.AND P0, PT, RZ, UR4, PT ;  /* 0x00000004ff007c0c */ /* 0x000fca000bf03270 */
[----:B------:R-:W-:-:S04]  /*01f0*/  @P1 IADD3 R3, PT, PT, R3, 0x1, RZ ;  /* 0x0000000103031810 */ /* 0x000fc80007ffe0ff */
[----:B------:R-:W-:Y:S02]  /*0200*/  MOV R4, R3 ;  /* 0x0000000300047202 */ /* 0x000fe40000000f00 */
[----:B------:R-:W3:Y:S02]  /*0210*/  LDC.64 R2, c[0x0][0x390] ;  /* 0x0000e400ff027b82 */ /* 0x000ee40000000a00 */
[----:B------:R-:W-:Y:S02]  /*0220*/  @!P0 IADD3 R4, PT, PT, -R4, RZ, RZ ;  /* 0x000000ff04048210 */ /* 0x000fe40007ffe1ff */
[----:B------:R-:W-:-:S05]  /*0230*/  @!P2 LOP3.LUT R4, RZ, UR19, RZ, 0x33, !PT ;  /* 0x00000013ff04ac12 */ /* 0x000fca000f8e33ff */
[C---:B0-----:R-:W-:Y:S02]  /*0240*/  IMAD R5, R4.reuse, UR6, R5 ;  /* 0x0000000604057c24 */ /* 0x041fe4000f8e0205 */
[----:B-1----:R-:W-:Y:S02]  /*0250*/  IMAD R0, R4, UR5, R0 ;  /* 0x0000000504007c24 */ /* 0x002fe4000f8e0200 */
[----:B------:R-:W-:-:S05]  /*0260*/  IMAD R5, R5, UR18, RZ ;  /* 0x0000001205057c24 */ /* 0x000fca000f8e02ff */
[----:B------:R-:W-:-:S05]  /*0270*/  IADD3 R7, PT, PT, R0, R5, RZ ;  /* 0x0000000500077210 */ /* 0x000fca0007ffe0ff */
[----:B---3--:R-:W-:-:S05]  /*0280*/  IMAD.WIDE R2, R7, 0x4, R2 ;  /* 0x0000000407027825 */ /* 0x008fca00078e0202 */
[----:B--2---:R0:W5:Y:S01]  /*0290*/  LDG.E R7, desc[UR16][R2.64] ;  /* 0x0000001002077981 */ /* 0x004162000c1e1900 */
[----:B------:R-:W-:Y:S01]  /*02a0*/  UISETP.GE.U32.AND UP0, UPT, UR18, 0x8, UPT ;  /* 0x000000081200788c */ /* 0x000fe2000bf06070 */
[----:B------:R-:W-:-:S08]  /*02b0*/  MOV R4, RZ ;  /* 0x000000ff00047202 */ /* 0x000fd00000000f00 */
[----:B0-----:R-:W-:Y:S05]  /*02c0*/  BRA.U !UP0, `(.L_x_0) ;  /* 0x0000000508187547 */ /* 0x001fea000b800000 */
[----:B------:R-:W0:Y:S01]  /*02d0*/  LDCU.64 UR20, c[0x0][0x388] ;  /* 0x00007100ff1477ac */ /* 0x000e220008000a00 */
[----:B------:R-:W-:Y:S02]  /*02e0*/  MOV R6, R5 ;  /* 0x0000000500067202 */ /* 0x000fe40000000f00 */
[----:B------:R-:W-:Y:S01]  /*02f0*/  MOV R4, R0 ;  /* 0x0000000000047202 */ /* 0x000fe20000000f00 */
[----:B------:R-:W-:-:S04]  /*0300*/  ULOP3.LUT UR4, UR18, 0x7ffffff8, URZ, 0xc0, !UPT ;  /* 0x7ffffff812047892 */ /* 0x000fc8000f8ec0ff */
[----:B------:R-:W-:Y:S02]  /*0310*/  UIADD3 UR4, UPT, UPT, -UR4, URZ, URZ ;  /* 0x000000ff04047290 */ /* 0x000fe4000fffe1ff */
[----:B0-----:R-:W-:Y:S02]  /*0320*/  UIMAD.WIDE.U32 UR6, UR18, 0xc, UR20 ;  /* 0x0000000c120678a5 */ /* 0x001fe4000f8e0014 */
[----:B------:R-:W-:Y:S02]  /*0330*/  UIMAD.WIDE.U32 UR8, UR18, 0x10, UR20 ;  /* 0x00000010120878a5 */ /* 0x000fe4000f8e0014 */
[----:B------:R-:W-:Y:S02]  /*0340*/  UIMAD.WIDE.U32 UR10, UR18, 0x14, UR20 ;  /* 0x00000014120a78a5 */ /* 0x000fe4000f8e0014 */
[----:B------:R-:W-:Y:S02]  /*0350*/  UIMAD.WIDE.U32 UR12, UR18, 0x18, UR20 ;  /* 0x00000018120c78a5 */ /* 0x000fe4000f8e0014 */
[----:B------:R-:W-:-:S12]  /*0360*/  UIMAD.WIDE.U32 UR14, UR18, 0x1c, UR20 ;  /* 0x0000001c120e78a5 */ /* 0x000fd8000f8e0014 */
.L_x_1:
[----:B------:R-:W0:Y:S01]  /*0370*/  LDC.64 R8, c[0x0][0x380] ;  /* 0x0000e000ff087b82 */ /* 0x000e220000000a00 */
[----:B------:R-:W-:-:S05]  /*0380*/  HFMA2 R11, -RZ, RZ, 0, 2.384185791015625e-07 ;  /* 0x00000004ff0b7431 */ /* 0x000fca00000001ff */
[----:B------:R-:W-:-:S05]  /*0390*/  IMAD.WIDE R10, R4, R11, UR20 ;  /* 0x00000014040a7e25 */ /* 0x000fca000f8e020b */
[----:B------:R-:W2:Y:S01]  /*03a0*/  LDG.E R13, desc[UR16][R10.64] ;  /* 0x000000100a0d7981 */ /* 0x000ea2000c1e1900 */
[----:B0-----:R-:W-:-:S05]  /*03b0*/  IMAD.WIDE R8, R6, 0x4, R8 ;  /* 0x0000000406087825 */ /* 0x001fca00078e0208 */
[----:B------:R-:W2:Y:S01]  /*03c0*/  LDG.E R12, desc[UR16][R8.64] ;  /* 0x00000010080c7981 */ /* 0x000ea2000c1e1900 */
[----:B------:R-:W-:Y:S01]  /*03d0*/  MOV R15, UR18 ;  /* 0x00000012000f7c02 */ /* 0x000fe20008000f00 */
[----:B------:R-:W-:Y:S01]  /*03e0*/  UIMAD.WIDE.U32 UR22, UR18, 0x8, UR20 ;  /* 0x00000008121678a5 */ /* 0x000fe2000f8e0014 */
[----:B-12--5:R-:W-:-:S03]  /*03f0*/  FFMA R7, R12, R13, R7 ;  /* 0x0000000d0c077223 */ /* 0x026fc60000000007 */
[----:B------:R-:W-:Y:S02]  /*0400*/  IMAD.WIDE.U32 R12, R15, 0x4, R10 ;  /* 0x000000040f0c7825 */ /* 0x000fe400078e000a */
[----:B------:R0:W-:Y:S04]  /*0410*/  STG.E desc[UR16][R2.64], R7 ;  /* 0x0000000702007986 */ /* 0x0001e8000c101910 */
[----:B------:R-:W2:Y:S04]  /*0420*/  LDG.E R12, desc[UR16][R12.64] ;  /* 0x000000100c0c7981 */ /* 0x000ea8000c1e1900 */
[----:B------:R-:W2:Y:S01]  /*0430*/  LDG.E R16, desc[UR16][R8.64+0x4] ;  /* 0x0000041008107981 */ /* 0x000ea2000c1e1900 */
[----:B------:R-:W-:-:S02]  /*0440*/  MOV R14, UR22 ;  /* 0x00000016000e7c02 */ /* 0x000fc40008000f00 */
[----:B------:R-:W-:-:S03]  /*0450*/  MOV R15, UR23 ;  /* 0x00000017000f7c02 */ /* 0x000fc60008000f00 */
[----:B------:R-:W-:-:S04]  /*0460*/  IMAD.WIDE R10, R4, 0x4, R14 ;  /* 0x00000004040a7825 */ /* 0x000fc800078e020e */
[----:B--2---:R-:W-:-:S05]  /*0470*/  FFMA R17, R16, R12, R7 ;  /* 0x0000000c10117223 */ /* 0x004fca0000000007 */
[----:B------:R1:W-:Y:S04]  /*0480*/  STG.E desc[UR16][R2.64], R17 ;  /* 0x0000001102007986 */ /* 0x0003e8000c101910 */
[----:B------:R-:W0:Y:S04]  /*0490*/  LDG.E R10, desc[UR16][R10.64] ;  /* 0x000000100a0a7981 */ /* 0x000e28000c1e1900 */
[----:B------:R-:W0:Y:S01]  /*04a0*/  LDG.E R14, desc[UR16][R8.64+0x8] ;  /* 0x00000810080e7981 */ /* 0x000e22000c1e1900 */
[----:B------:R-:W-:Y:S01]  /*04b0*/  MOV R15, 0x4 ;  /* 0x00000004000f7802 */ /* 0x000fe20000000f00 */
[----:B------:R-:W-:-:S02]  /*04c0*/  HFMA2 R13, -RZ, RZ, 0, 2.384185791015625e-07 ;  /* 0x00000004ff0d7431 */ /* 0x000fc400000001ff */
[----:B0-----:R-:W-:Y:S02]  /*04d0*/  FFMA R7, R14, R10, R17 ;  /* 0x0000000a0e077223 */ /* 0x001fe40000000011 */
[----:B------:R-:W-:-:S03]  /*04e0*/  IMAD.WIDE R14, R4, R15, UR6 ;  /* 0x00000006040e7e25 */ /* 0x000fc6000f8e020f */
[----:B------:R-:W-:Y:S04]  /*04f0*/  STG.E desc[UR16][R2.64], R7 ;  /* 0x0000000702007986 */ /* 0x000fe8000c101910 */
[----:B------:R-:W2:Y:S04]  /*0500*/  LDG.E R14, desc[UR16][R14.64] ;  /* 0x000000100e0e7981 */ /* 0x000ea8000c1e1900 */
[----:B------:R-:W2:Y:S02]  /*0510*/  LDG.E R12, desc[UR16][R8.64+0xc] ;  /* 0x00000c10080c7981 */ /* 0x000ea4000c1e1900 */
[----:B--2---:R-:W-:Y:S01]  /*0520*/  FFMA R19, R12, R14, R7 ;  /* 0x0000000e0c137223 */ /* 0x004fe20000000007 */
[----:B------:R-:W-:-:S04]  /*0530*/  IMAD.WIDE R12, R4, R13, UR8 ;  /* 0x00000008040c7e25 */ /* 0x000fc8000f8e020d */
[----:B------:R0:W-:Y:S04]  /*0540*/  STG.E desc[UR16][R2.64], R19 ;  /* 0x0000001302007986 */ /* 0x0001e8000c101910 */
[----:B------:R-:W1:Y:S04]  /*0550*/  LDG.E R12, desc[UR16][R12.64] ;  /* 0x000000100c0c7981 */ /* 0x000e68000c1e1900 */
[----:B------:R-:W1:Y:S01]  /*0560*/  LDG.E R10, desc[UR16][R8.64+0x10] ;  /* 0x00001010080a7981 */ /* 0x000e62000c1e1900 */
[----:B------:R-:W-:Y:S01]  /*0570*/  MOV R11, 0x4 ;  /* 0x00000004000b7802 */ /* 0x000fe20000000f00 */
[----:B------:R-:W-:-:S02]  /*0580*/  HFMA2 R15, -RZ, RZ, 0, 2.384185791015625e-07 ;  /* 0x00000004ff0f7431 */ /* 0x000fc400000001ff */
[----:B-1----:R-:W-:Y:S02]  /*0590*/  FFMA R17, R10, R12, R19 ;  /* 0x0000000c0a117223 */ /* 0x002fe40000000013 */
[----:B------:R-:W-:-:S03]  /*05a0*/  IMAD.WIDE R10, R4, R11, UR10 ;  /* 0x0000000a040a7e25 */ /* 0x000fc6000f8e020b */
[----:B------:R1:W-:Y:S04]  /*05b0*/  STG.E desc[UR16][R2.64], R17 ;  /* 0x0000001102007986 */ /* 0x0003e8000c101910 */
[----:B------:R-:W2:Y:S04]  /*05c0*/  LDG.E R10, desc[UR16][R10.64] ;  /* 0x000000100a0a7981 */ /* 0x000ea8000c1e1900 */
[----:B------:R-:W2:Y:S02]  /*05d0*/  LDG.E R14, desc[UR16][R8.64+0x14] ;  /* 0x00001410080e7981 */ /* 0x000ea4000c1e1900 */
[----:B--2---:R-:W-:Y:S01]  /*05e0*/  FFMA R21, R14, R10, R17 ;  /* 0x0000000a0e157223 */ /* 0x004fe20000000011 */
[----:B------:R-:W-:-:S04]  /*05f0*/  IMAD.WIDE R14, R4, R15, UR12 ;  /* 0x0000000c040e7e25 */ /* 0x000fc8000f8e020f */
[----:B------:R1:W-:Y:S04]  /*0600*/  STG.E desc[UR16][R2.64], R21 ;  /* 0x0000001502007986 */ /* 0x0003e8000c101910 */
[----:B------:R-:W0:Y:S04]  /*0610*/  LDG.E R14, desc[UR16][R14.64] ;  /* 0x000000100e0e7981 */ /* 0x000e28000c1e1900 */
[----:B------:R-:W0:Y:S01]  /*0620*/  LDG.E R12, desc[UR16][R8.64+0x18] ;  /* 0x00001810080c7981 */ /* 0x000e22000c1e1900 */
[----:B------:R-:W-:Y:S01]  /*0630*/  MOV R13, 0x4 ;  /* 0x00000004000d7802 */ /* 0x000fe20000000f00 */
[----:B0-----:R-:W-:-:S04]  /*0640*/  FFMA R19, R12, R14, R21 ;  /* 0x0000000e0c137223 */ /* 0x001fc80000000015 */
[----:B------:R-:W-:Y:S01]  /*0650*/  IMAD.WIDE R12, R4, R13, UR14 ;  /* 0x0000000e040c7e25 */ /* 0x000fe2000f8e020d */
[----:B------:R1:W-:Y:S04]  /*0660*/  STG.E desc[UR16][R2.64], R19 ;  /* 0x0000001302007986 */ /* 0x0003e8000c101910 */
[----:B------:R-:W2:Y:S04]  /*0670*/  LDG.E R10, desc[UR16][R8.64+0x1c] ;  /* 0x00001c10080a7981 */ /* 0x000ea8000c1e1900 */
[----:B------:R-:W2:Y:S01]  /*0680*/  LDG.E R12, desc[UR16][R12.64] ;  /* 0x000000100c0c7981 */ /* 0x000ea2000c1e1900 */
[----:B------:R-:W-:-:S04]  /*0690*/  UIADD3 UR4, UPT, UPT, UR4, 0x8, URZ ;  /* 0x0000000804047890 */ /* 0x000fc8000fffe0ff */
[----:B------:R-:W-:Y:S01]  /*06a0*/  UISETP.NE.AND UP0, UPT, UR4, URZ, UPT ;  /* 0x000000ff0400728c */ /* 0x000fe2000bf05270 */
[----:B------:R-:W-:Y:S02]  /*06b0*/  MOV R11, UR18 ;  /* 0x00000012000b7c02 */ /* 0x000fe40008000f00 */
[----:B------:R-:W-:Y:S02]  /*06c0*/  IADD3 R6, PT, PT, R6, 0x8, RZ ;  /* 0x0000000806067810 */ /* 0x000fe40007ffe0ff */
[----:B------:R-:W-:Y:S01]  /*06d0*/  LEA R4, R11, R4, 0x3 ;  /* 0x000000040b047211 */ /* 0x000fe200078e18ff */
[----:B--2---:R-:W-:-:S05]  /*06e0*/  FFMA R7, R10, R12, R19 ;  /* 0x0000000c0a077223 */ /* 0x004fca0000000013 */
[----:B------:R1:W-:Y:S01]  /*06f0*/  STG.E desc[UR16][R2.64], R7 ;  /* 0x0000000702007986 */ /* 0x0003e2000c101910 */
[----:B------:R-:W-:Y:S05]  /*0700*/  BRA.U UP0, `(.L_x_1) ;  /* 0xfffffffd00187547 */ /* 0x000fea000b83ffff */
[----:B------:R-:W-:-:S06]  /*0710*/  ULOP3.LUT UR4, UR18, 0x7ffffff8, URZ, 0xc0, !UPT ;  /* 0x7ffffff812047892 */ /* 0x000fcc000f8ec0ff */
[----:B------:R-:W-:-:S07]  /*0720*/  MOV R4, UR4 ;  /* 0x0000000400047c02 */ /* 0x000fce0008000f00 */
.L_x_0:
[----:B------:R-:W-:-:S06]  /*0730*/  ULOP3.LUT UR4, UR18, 0x7, URZ, 0xc0, !UPT ;  /* 0x0000000712047892 */ /* 0x000fcc000f8ec0ff */
[----:B------:R-:W-:-:S13]  /*0740*/  ISETP.NE.AND P0, PT, RZ, UR4, PT ;  /* 0x00000004ff007c0c */ /* 0x000fda000bf05270 */
[----:B------:R-:W-:Y:S05]  /*0750*/  @!P0 EXIT ;  /* 0x000000000000894d */ /* 0x000fea0003800000 */
[----:B------:R-:W-:Y:S02]  /*0760*/  UISETP.GE.U32.AND UP0, UPT, UR4, 0x4, UPT ;  /* 0x000000040400788c */ /* 0x000fe4000bf06070 */
[----:B------:R-:W-:-:S07]  /*0770*/  ULOP3.LUT UR4, UR18, 0x3, URZ, 0xc0, !UPT ;  /* 0x0000000312047892 */ /* 0x000fce000f8ec0ff */
[----:B------:R-:W-:Y:S05]  /*0780*/  BRA.U !UP0, `(.L_x_2) ;  /* 0x0000000108747547 */ /* 0x000fea000b800000 */
[----:B------:R-:W0:Y:S01]  /*0790*/  LDC.64 R8, c[0x0][0x380] ;  /* 0x0000e000ff087b82 */ /* 0x000e220000000a00 */
[----:B------:R-:W-:Y:S01]  /*07a0*/  IADD3 R13, PT, PT, R5, R4, RZ ;  /* 0x00000004050d7210 */ /* 0x000fe20007ffe0ff */
[----:B------:R-:W-:-:S06]  /*07b0*/  IMAD R15, R4, UR18, R0 ;  /* 0x00000012040f7c24 */ /* 0x000fcc000f8e0200 */
[----:B------:R-:W2:Y:S01]  /*07c0*/  LDC.64 R10, c[0x0][0x388] ;  /* 0x0000e200ff0a7b82 */ /* 0x000ea20000000a00 */
[----:B0-----:R-:W-:-:S05]  /*07d0*/  IMAD.WIDE R8, R13, 0x4, R8 ;  /* 0x000000040d087825 */ /* 0x001fca00078e0208 */
[----:B------:R-:W3:Y:S01]  /*07e0*/  LDG.E R6, desc[UR16][R8.64] ;  /* 0x0000001008067981 */ /* 0x000ee2000c1e1900 */
[----:B--2---:R-:W-:-:S05]  /*07f0*/  IMAD.WIDE R10, R15, 0x4, R10 ;  /* 0x000000040f0a7825 */ /* 0x004fca00078e020a */
[----:B------:R-:W3:Y:S01]  /*0800*/  LDG.E R12, desc[UR16][R10.64] ;  /* 0x000000100a0c7981 */ /* 0x000ee2000c1e1900 */
[----:B------:R-:W-:Y:S01]  /*0810*/  MOV R13, UR18 ;  /* 0x00000012000d7c02 */ /* 0x000fe20008000f00 */
[----:B---3-5:R-:W-:-:S04]  /*0820*/  FFMA R15, R6, R12, R7 ;  /* 0x0000000c060f7223 */ /* 0x028fc80000000007 */
[----:B-1----:R-:W-:Y:S01]  /*0830*/  IMAD.WIDE.U32 R6, R13, 0x4, R10 ;  /* 0x000000040d067825 */ /* 0x002fe200078e000a */
[----:B------:R0:W-:Y:S04]  /*0840*/  STG.E desc[UR16][R2.64], R15 ;  /* 0x0000000f02007986 */ /* 0x0001e8000c101910 */
[----:B------:R-:W2:Y:S04]  /*0850*/  LDG.E R12, desc[UR16][R8.64+0x4] ;  /* 0x00000410080c7981 */ /* 0x000ea8000c1e1900 */
[----:B------:R-:W2:Y:S01]  /*0860*/  LDG.E R13, desc[UR16][R6.64] ;  /* 0x00000010060d7981 */ /* 0x000ea2000c1e1900 */
[----:B------:R-:W-:Y:S01]  /*0870*/  MOV R19, UR18 ;  /* 0x0000001200137c02 */ /* 0x000fe20008000f00 */
[----:B--2---:R-:W-:-:S04]  /*0880*/  FFMA R17, R12, R13, R15 ;  /* 0x0000000d0c117223 */ /* 0x004fc8000000000f */
[----:B------:R-:W-:Y:S01]  /*0890*/  IMAD.WIDE.U32 R12, R19, 0x4, R6 ;  /* 0x00000004130c7825 */ /* 0x000fe200078e0006 */
        /* <DEDUP_REMOVED lines=9> */
[----:B------:R-:W-:Y:S01]  /*0930*/  IADD3 R4, PT, PT, R4, 0x4, RZ ;  /* 0x0000000404047810 */ /* 0x000fe20007ffe0ff */
[----:B--2---:R-:W-:-:S05]  /*0940*/  FFMA R7, R6, R10, R19 ;  /* 0x0000000a06077223 */ /* 0x004fca0000000013 */
[----:B------:R0:W-:Y:S02]  /*0950*/  STG.E desc[UR16][R2.64], R7 ;  /* 0x0000000702007986 */ /* 0x0001e4000c101910 */
.L_x_2:
[----:B------:R-:W-:-:S13]  /*0960*/  ISETP.NE.AND P0, PT, RZ, UR4, PT ;  /* 0x00000004ff007c0c */ /* 0x000fda000bf05270 */
[----:B------:R-:W-:Y:S05]  /*0970*/  @!P0 EXIT ;  /* 0x000000000000894d */ /* 0x000fea0003800000 */
[----:B------:R-:W-:-:S09]  /*0980*/  UISETP.NE.AND UP0, UPT, UR4, 0x1, UPT ;  /* 0x000000010400788c */ /* 0x000fd2000bf05270 */
[----:B------:R-:W-:Y:S05]  /*0990*/  BRA.U !UP0, `(.L_x_3) ;  /* 0x0000000108447547 */ /* 0x000fea000b800000 */
[----:B------:R-:W2:Y:S01]  /*09a0*/  LDC.64 R8, c[0x0][0x380] ;  /* 0x0000e000ff087b82 */ /* 0x000ea20000000a00 */
[----:B------:R-:W-:Y:S01]  /*09b0*/  IADD3 R13, PT, PT, R5, R4, RZ ;  /* 0x00000004050d7210 */ /* 0x000fe20007ffe0ff */
[----:B0-----:R-:W-:-:S06]  /*09c0*/  IMAD R15, R4, UR18, R0 ;  /* 0x00000012040f7c24 */ /* 0x001fcc000f8e0200 */
[----:B------:R-:W0:Y:S01]  /*09d0*/  LDC.64 R10, c[0x0][0x388] ;  /* 0x0000e200ff0a7b82 */ /* 0x000e220000000a00 */
[----:B--2---:R-:W-:-:S05]  /*09e0*/  IMAD.WIDE R8, R13, 0x4, R8 ;  /* 0x000000040d087825 */ /* 0x004fca00078e0208 */
[----:B------:R-:W2:Y:S01]  /*09f0*/  LDG.E R6, desc[UR16][R8.64] ;  /* 0x0000001008067981 */ /* 0x000ea2000c1e1900 */
[----:B0-----:R-:W-:-:S05]  /*0a00*/  IMAD.WIDE R10, R15, 0x4, R10 ;  /* 0x000000040f0a7825 */ /* 0x001fca00078e020a */
[----:B------:R-:W2:Y:S01]  /*0a10*/  LDG.E R12, desc[UR16][R10.64] ;  /* 0x000000100a0c7981 */ /* 0x000ea2000c1e1900 */
[----:B------:R-:W-:Y:S01]  /*0a20*/  MOV R13, UR18 ;  /* 0x00000012000d7c02 */ /* 0x000fe20008000f00 */
[----:B--2--5:R-:W-:-:S04]  /*0a30*/  FFMA R15, R6, R12, R7 ;  /* 0x0000000c060f7223 */ /* 0x024fc80000000007 */
[----:B------:R-:W-:Y:S01]  /*0a40*/  IMAD.WIDE.U32 R12, R13, 0x4, R10 ;  /* 0x000000040d0c7825 */ /* 0x000fe200078e000a */
[----:B------:R2:W-:Y:S04]  /*0a50*/  STG.E desc[UR16][R2.64], R15 ;  /* 0x0000000f02007986 */ /* 0x0005e8000c101910 */
[----:B------:R-:W1:Y:S04]  /*0a60*/  LDG.E R6, desc[UR16][R8.64+0x4] ;  /* 0x0000041008067981 */ /* 0x000e68000c1e1900 */
[----:B------:R-:W1:Y:S01]  /*0a70*/  LDG.E R12, desc[UR16][R12.64] ;  /* 0x000000100c0c7981 */ /* 0x000e62000c1e1900 */
[----:B------:R-:W-:Y:S01]  /*0a80*/  IADD3 R4, PT, PT, R4, 0x2, RZ ;  /* 0x0000000204047810 */ /* 0x000fe20007ffe0ff */
[----:B-1----:R-:W-:-:S05]  /*0a90*/  FFMA R7, R6, R12, R15 ;  /* 0x0000000c06077223 */ /* 0x002fca000000000f */
[----:B------:R2:W-:Y:S02]  /*0aa0*/  STG.E desc[UR16][R2.64], R7 ;  /* 0x0000000702007986 */ /* 0x0005e4000c101910 */
.L_x_3:
[----:B------:R-:W-:-:S04]  /*0ab0*/  ULOP3.LUT UR4, UR18, 0x1, URZ, 0xc0, !UPT ;  /* 0x0000000112047892 */ /* 0x000fc8000f8ec0ff */
[----:B------:R-:W-:-:S06]  /*0ac0*/  UISETP.NE.U32.AND UP0, UPT, UR4, 0x1, UPT ;  /* 0x000000010400788c */ /* 0x000fcc000bf05070 */
[----:B------:R-:W-:-:S13]  /*0ad0*/  PLOP3.LUT P0, PT, PT, PT, UP0, 0x80, 0x8 ;  /* 0x000000000008781c */ /* 0x000fda0003f0f008 */
[----:B------:R-:W-:Y:S05]  /*0ae0*/  @P0 EXIT ;  /* 0x000000000000094d */ /* 0x000fea0003800000 */
[----:B------:R-:W3:Y:S01]  /*0af0*/  LDC.64 R8, c[0x0][0x380] ;  /* 0x0000e000ff087b82 */ /* 0x000ee20000000a00 */
[----:B------:R-:W-:Y:S01]  /*0b00*/  IADD3 R5, PT, PT, R5, R4, RZ ;  /* 0x0000000405057210 */ /* 0x000fe20007ffe0ff */
[----:B------:R-:W-:-:S06]  /*0b10*/  IMAD R13, R4, UR18, R0 ;  /* 0x00000012040d7c24 */ /* 0x000fcc000f8e0200 */
[----:B------:R-:W4:Y:S01]  /*0b20*/  LDC.64 R10, c[0x0][0x388] ;  /* 0x0000e200ff0a7b82 */ /* 0x000f220000000a00 */
[----:B---3--:R-:W-:-:S06]  /*0b30*/  IMAD.WIDE R4, R5, 0x4, R8 ;  /* 0x0000000405047825 */ /* 0x008fcc00078e0208 */
[----:B------:R-:W0:Y:S01]  /*0b40*/  LDG.E R4, desc[UR16][R4.64] ;  /* 0x0000001004047981 */ /* 0x000e22000c1e1900 */
[----:B----4-:R-:W-:-:S06]  /*0b50*/  IMAD.WIDE R8, R13, 0x4, R10 ;  /* 0x000000040d087825 */ /* 0x010fcc00078e020a */
[----:B------:R-:W0:Y:S02]  /*0b60*/  LDG.E R8, desc[UR16][R8.64] ;  /* 0x0000001008087981 */ /* 0x000e24000c1e1900 */
[----:B012--5:R-:W-:-:S05]  /*0b70*/  FFMA R7, R4, R8, R7 ;  /* 0x0000000804077223 */ /* 0x027fca0000000007 */
[----:B------:R-:W-:Y:S01]  /*0b80*/  STG.E desc[UR16][R2.64], R7 ;  /* 0x0000000702007986 */ /* 0x000fe2000c101910 */
[----:B------:R-:W-:Y:S05]  /*0b90*/  EXIT ;  /* 0x000000000000794d */ /* 0x000fea0003800000 */
.L_x_4:
[----:B------:R-:W-:-:S00]  /*0ba0*/  BRA `(.L_x_4) ;  /* 0xfffffffc00fc7947 */ /* 0x000fc0000383ffff */
[----:B------:R-:W-:-:S00]  /*0bb0*/  NOP ;  /* 0x0000000000007918 */ /* 0x000fc00000000000 */
        /* <DEDUP_REMOVED lines=12> */
.L_x_5:


//--------------------- .nv.shared.reserved.0     --------------------------
	.section	.nv.shared.reserved.0,"aw",@nobits
	.weak		__nv_reservedSMEM_offset_0_alias
	.size		__nv_reservedSMEM_offset_0_alias, 0, 64
	.other		__nv_reservedSMEM_offset_0_alias,@"STO_CUDA_RESERVED_SHARED STV_DEFAULT"
__nv_reservedSMEM_offset_0_alias:
	.zero		0
	.zero		64


//--------------------- .nv.constant0._Z15MatrixMulKernelPfS_S_ii --------------------------
	.section	.nv.constant0._Z15MatrixMulKernelPfS_S_ii,"a",@progbits
	.sectionflags	@""
	.align	4
.nv.constant0._Z15MatrixMulKernelPfS_S_ii:
	.zero		928


//--------------------- SYMBOLS --------------------------

	.type		.nv.reservedSmem.offset0,@object
	.size		.nv.reservedSmem.offset0,0x4
